//
// Generated by NVIDIA NVVM Compiler
//
// Compiler Build ID: CL-36424714
// Cuda compilation tools, release 13.0, V13.0.88
// Based on NVVM 20.0.0
//

.version 9.0
.target sm_100
.address_size 64

	// .globl	_Z19tiled_matmul_kernelPfS_S_i
// _ZZ19tiled_matmul_kernelPfS_S_iE3Mds has been demoted
// _ZZ19tiled_matmul_kernelPfS_S_iE3Nds has been demoted

.visible .entry _Z19tiled_matmul_kernelPfS_S_i(
	.param .u64 .ptr .align 1 _Z19tiled_matmul_kernelPfS_S_i_param_0,
	.param .u64 .ptr .align 1 _Z19tiled_matmul_kernelPfS_S_i_param_1,
	.param .u64 .ptr .align 1 _Z19tiled_matmul_kernelPfS_S_i_param_2,
	.param .u32 _Z19tiled_matmul_kernelPfS_S_i_param_3
)
{
	.reg .pred 	%p<9>;
	.reg .b32 	%r<43>;
	.reg .b32 	%f<63>;
	.reg .b64 	%rd<13>;
	// demoted variable
	.shared .align 4 .b8 _ZZ19tiled_matmul_kernelPfS_S_iE3Mds[1024];
	// demoted variable
	.shared .align 4 .b8 _ZZ19tiled_matmul_kernelPfS_S_iE3Nds[1024];
	ld.param.u64 	%rd3, [_Z19tiled_matmul_kernelPfS_S_i_param_0];
	ld.param.u64 	%rd4, [_Z19tiled_matmul_kernelPfS_S_i_param_1];
	ld.param.u64 	%rd5, [_Z19tiled_matmul_kernelPfS_S_i_param_2];
	ld.param.u32 	%r24, [_Z19tiled_matmul_kernelPfS_S_i_param_3];
	mov.u32 	%r25, %ctaid.x;
	mov.u32 	%r26, %ctaid.y;
	mov.u32 	%r38, %tid.x;
	mov.u32 	%r40, %tid.y;
	shl.b32 	%r27, %r26, 4;
	add.s32 	%r3, %r27, %r40;
	shl.b32 	%r4, %r25, 4;
	add.s32 	%r5, %r4, %r38;
	setp.lt.s32 	%p1, %r24, 16;
	mov.f32 	%f62, 0f00000000;
	@%p1 bra 	$L__BB0_7;
	shl.b32 	%r28, %r40, 6;
	mov.u32 	%r29, _ZZ19tiled_matmul_kernelPfS_S_iE3Mds;
	add.s32 	%r6, %r29, %r28;
	shl.b32 	%r30, %r38, 2;
	add.s32 	%r7, %r6, %r30;
	mov.u32 	%r31, _ZZ19tiled_matmul_kernelPfS_S_iE3Nds;
	add.s32 	%r9, %r31, %r30;
	add.s32 	%r8, %r9, %r28;
	shr.s32 	%r32, %r24, 31;
	shr.u32 	%r33, %r32, 28;
	add.s32 	%r34, %r24, %r33;
	shr.s32 	%r35, %r34, 4;
	neg.s32 	%r42, %r35;
	mad.lo.s32 	%r36, %r40, %r24, %r38;
	add.s32 	%r41, %r36, %r4;
	shl.b32 	%r12, %r24, 4;
	mad.lo.s32 	%r39, %r24, %r3, %r38;
	cvta.to.global.u64 	%rd1, %rd3;
	cvta.to.global.u64 	%rd2, %rd4;
	mov.f32 	%f62, 0f00000000;
$L__BB0_2:
	setp.ge.u32 	%p2, %r3, %r24;
	setp.ge.s32 	%p3, %r38, %r24;
	mov.f32 	%f60, 0f00000000;
	or.pred  	%p4, %p2, %p3;
	@%p4 bra 	$L__BB0_4;
	mul.wide.u32 	%rd6, %r39, 4;
	add.s64 	%rd7, %rd1, %rd6;
	ld.global.f32 	%f60, [%rd7];
$L__BB0_4:
	setp.ge.u32 	%p5, %r5, %r24;
	st.shared.f32 	[%r7], %f60;
	setp.ge.s32 	%p6, %r40, %r24;
	mov.f32 	%f61, 0f00000000;
	or.pred  	%p7, %p6, %p5;
	@%p7 bra 	$L__BB0_6;
	mul.wide.u32 	%rd8, %r41, 4;
	add.s64 	%rd9, %rd2, %rd8;
	ld.global.f32 	%f61, [%rd9];
$L__BB0_6:
	st.shared.f32 	[%r8], %f61;
	bar.sync 	0;
	ld.shared.f32 	%f12, [%r6];
	ld.shared.f32 	%f13, [%r9];
	fma.rn.f32 	%f14, %f12, %f13, %f62;
	ld.shared.f32 	%f15, [%r6+4];
	ld.shared.f32 	%f16, [%r9+64];
	fma.rn.f32 	%f17, %f15, %f16, %f14;
	ld.shared.f32 	%f18, [%r6+8];
	ld.shared.f32 	%f19, [%r9+128];
	fma.rn.f32 	%f20, %f18, %f19, %f17;
	ld.shared.f32 	%f21, [%r6+12];
	ld.shared.f32 	%f22, [%r9+192];
	fma.rn.f32 	%f23, %f21, %f22, %f20;
	ld.shared.f32 	%f24, [%r6+16];
	ld.shared.f32 	%f25, [%r9+256];
	fma.rn.f32 	%f26, %f24, %f25, %f23;
	ld.shared.f32 	%f27, [%r6+20];
	ld.shared.f32 	%f28, [%r9+320];
	fma.rn.f32 	%f29, %f27, %f28, %f26;
	ld.shared.f32 	%f30, [%r6+24];
	ld.shared.f32 	%f31, [%r9+384];
	fma.rn.f32 	%f32, %f30, %f31, %f29;
	ld.shared.f32 	%f33, [%r6+28];
	ld.shared.f32 	%f34, [%r9+448];
	fma.rn.f32 	%f35, %f33, %f34, %f32;
	ld.shared.f32 	%f36, [%r6+32];
	ld.shared.f32 	%f37, [%r9+512];
	fma.rn.f32 	%f38, %f36, %f37, %f35;
	ld.shared.f32 	%f39, [%r6+36];
	ld.shared.f32 	%f40, [%r9+576];
	fma.rn.f32 	%f41, %f39, %f40, %f38;
	ld.shared.f32 	%f42, [%r6+40];
	ld.shared.f32 	%f43, [%r9+640];
	fma.rn.f32 	%f44, %f42, %f43, %f41;
	ld.shared.f32 	%f45, [%r6+44];
	ld.shared.f32 	%f46, [%r9+704];
	fma.rn.f32 	%f47, %f45, %f46, %f44;
	ld.shared.f32 	%f48, [%r6+48];
	ld.shared.f32 	%f49, [%r9+768];
	fma.rn.f32 	%f50, %f48, %f49, %f47;
	ld.shared.f32 	%f51, [%r6+52];
	ld.shared.f32 	%f52, [%r9+832];
	fma.rn.f32 	%f53, %f51, %f52, %f50;
	ld.shared.f32 	%f54, [%r6+56];
	ld.shared.f32 	%f55, [%r9+896];
	fma.rn.f32 	%f56, %f54, %f55, %f53;
	ld.shared.f32 	%f57, [%r6+60];
	ld.shared.f32 	%f58, [%r9+960];
	fma.rn.f32 	%f62, %f57, %f58, %f56;
	bar.sync 	0;
	add.s32 	%r42, %r42, 1;
	setp.ne.s32 	%p8, %r42, 0;
	add.s32 	%r41, %r41, %r12;
	add.s32 	%r40, %r40, 16;
	add.s32 	%r39, %r39, 16;
	add.s32 	%r38, %r38, 16;
	@%p8 bra 	$L__BB0_2;
$L__BB0_7:
	cvta.to.global.u64 	%rd10, %rd5;
	mad.lo.s32 	%r37, %r24, %r3, %r5;
	mul.wide.s32 	%rd11, %r37, 4;
	add.s64 	%rd12, %rd10, %rd11;
	st.global.f32 	[%rd12], %f62;
	ret;

}


// ===== COMPILED SASS (sm_100) =====

	.target	sm_100

	.elftype	@"ET_EXEC"


//--------------------- .note.nv.tkinfo           --------------------------
	.section	.note.nv.tkinfo,"",@"SHT_NOTE"
	.sectionflags	@"SHF_NOTE_NV_TKINFO"
	.tkinfo
        /*0018*/ 	.word	0x00000002
        /*0030*/ 	.string	""
        /*0030*/ 	.string	"ptxas"
        /*0030*/ 	.string	"Cuda compilation tools, release 13.0, V13.0.88"
        /*0030*/ 	.string	"Build cuda_13.0.r13.0/compiler.36424714_0"
        /*0030*/ 	.string	"-arch sm_100 -m 64 "



//--------------------- .note.nv.cuinfo           --------------------------
	.section	.note.nv.cuinfo,"",@"SHT_NOTE"
	.sectionflags	@"SHF_NOTE_NV_CUINFO"
        /*0018*/ 	.short	0x0002
        /*001a*/ 	.short	0x0064
        /*001c*/ 	.short	0x0082
	.zero		2


//--------------------- .nv.info                  --------------------------
	.section	.nv.info,"",@"SHT_CUDA_INFO"
	.align	4


	//----- nvinfo : EIATTR_REGCOUNT
	.align		4
        /*0000*/ 	.byte	0x04, 0x2f
        /*0002*/ 	.short	(.L_1 - .L_0)
	.align		4
.L_0:
        /*0004*/ 	.word	index@(_Z19tiled_matmul_kernelPfS_S_i)
        /*0008*/ 	.word	0x00000020


	//----- nvinfo : EIATTR_FRAME_SIZE
	.align		4
.L_1:
        /*000c*/ 	.byte	0x04, 0x11
        /*000e*/ 	.short	(.L_3 - .L_2)
	.align		4
.L_2:
        /*0010*/ 	.word	index@(_Z19tiled_matmul_kernelPfS_S_i)
        /*0014*/ 	.word	0x00000000


	//----- nvinfo : EIATTR_MIN_STACK_SIZE
	.align		4
.L_3:
        /*0018*/ 	.byte	0x04, 0x12
        /*001a*/ 	.short	(.L_5 - .L_4)
	.align		4
.L_4:
        /*001c*/ 	.word	index@(_Z19tiled_matmul_kernelPfS_S_i)
        /*0020*/ 	.word	0x00000000
.L_5:


//--------------------- .nv.compat                --------------------------
	.section	.nv.compat,"",@"SHT_CUDA_COMPAT_INFO"
	.align	4
        /*0000*/ 	.byte	0x02, 0x09, 0x00, 0x00, 0x02, 0x02, 0x01, 0x00, 0x02, 0x05, 0x05, 0x00, 0x03, 0x07, 0x01, 0x01
        /*0010*/ 	.byte	0x02, 0x03, 0x00, 0x00, 0x02, 0x06, 0x01, 0x00, 0x04, 0x0b, 0x08, 0x00, 0x09, 0x00, 0x00, 0x00
        /*0020*/ 	.byte	0x00, 0x00, 0x00, 0x00


//--------------------- .nv.info._Z19tiled_matmul_kernelPfS_S_i --------------------------
	.section	.nv.info._Z19tiled_matmul_kernelPfS_S_i,"",@"SHT_CUDA_INFO"
	.sectionflags	@""
	.align	4


	//----- nvinfo : EIATTR_CUDA_API_VERSION
	.align		4
        /*0000*/ 	.byte	0x04, 0x37
        /*0002*/ 	.short	(.L_7 - .L_6)
.L_6:
        /*0004*/ 	.word	0x00000082


	//----- nvinfo : EIATTR_KPARAM_INFO
	.align		4
.L_7:
        /*0008*/ 	.byte	0x04, 0x17
        /*000a*/ 	.short	(.L_9 - .L_8)
.L_8:
        /*000c*/ 	.word	0x00000000
        /*0010*/ 	.short	0x0003
        /*0012*/ 	.short	0x0018
        /*0014*/ 	.byte	0x00, 0xf0, 0x11, 0x00


	//----- nvinfo : EIATTR_KPARAM_INFO
	.align		4
.L_9:
        /*0018*/ 	.byte	0x04, 0x17
        /*001a*/ 	.short	(.L_11 - .L_10)
.L_10:
        /*001c*/ 	.word	0x00000000
        /*0020*/ 	.short	0x0002
        /*0022*/ 	.short	0x0010
        /*0024*/ 	.byte	0x00, 0xf5, 0x21, 0x00


	//----- nvinfo : EIATTR_KPARAM_INFO
	.align		4
.L_11:
        /*0028*/ 	.byte	0x04, 0x17
        /*002a*/ 	.short	(.L_13 - .L_12)
.L_12:
        /*002c*/ 	.word	0x00000000
        /*0030*/ 	.short	0x0001
        /*0032*/ 	.short	0x0008
        /*0034*/ 	.byte	0x00, 0xf5, 0x21, 0x00


	//----- nvinfo : EIATTR_KPARAM_INFO
	.align		4
.L_13:
        /*0038*/ 	.byte	0x04, 0x17
        /*003a*/ 	.short	(.L_15 - .L_14)
.L_14:
        /*003c*/ 	.word	0x00000000
        /*0040*/ 	.short	0x0000
        /*0042*/ 	.short	0x0000
        /*0044*/ 	.byte	0x00, 0xf5, 0x21, 0x00


	//----- nvinfo : EIATTR_SPARSE_MMA_MASK
	.align		4
.L_15:
        /*0048*/ 	.byte	0x03, 0x50
        /*004a*/ 	.short	0x0000


	//----- nvinfo : EIATTR_MAXREG_COUNT
	.align		4
        /*004c*/ 	.byte	0x03, 0x1b
        /*004e*/ 	.short	0x00ff


	//----- nvinfo : EIATTR_NUM_BARRIERS
	.align		4
        /*0050*/ 	.byte	0x02, 0x4c
        /*0052*/ 	.byte	0x01
	.zero		1


	//----- nvinfo : EIATTR_MERCURY_ISA_VERSION
	.align		4
        /*0054*/ 	.byte	0x03, 0x5f
        /*0056*/ 	.short	0x0101


	//----- nvinfo : EIATTR_VRC_CTA_INIT_COUNT
	.align		4
        /*0058*/ 	.byte	0x02, 0x4a
	.zero		1
	.zero		1


	//----- nvinfo : EIATTR_EXIT_INSTR_OFFSETS
	.align		4
        /*005c*/ 	.byte	0x04, 0x1c
        /*005e*/ 	.short	(.L_17 - .L_16)


	//   ....[0]....
.L_16:
        /*0060*/ 	.word	0x000005f0


	//----- nvinfo : EIATTR_CBANK_PARAM_SIZE
	.align		4
.L_17:
        /*0064*/ 	.byte	0x03, 0x19
        /*0066*/ 	.short	0x001c


	//----- nvinfo : EIATTR_PARAM_CBANK
	.align		4
        /*0068*/ 	.byte	0x04, 0x0a
        /*006a*/ 	.short	(.L_19 - .L_18)
	.align		4
.L_18:
        /*006c*/ 	.word	index@(.nv.constant0._Z19tiled_matmul_kernelPfS_S_i)
        /*0070*/ 	.short	0x0380
        /*0072*/ 	.short	0x001c


	//----- nvinfo : EIATTR_SW_WAR
	.align		4
.L_19:
        /*0074*/ 	.byte	0x04, 0x36
        /*0076*/ 	.short	(.L_21 - .L_20)
.L_20:
        /*0078*/ 	.word	0x00000008
.L_21:


//--------------------- .nv.callgraph             --------------------------
	.section	.nv.callgraph,"",@"SHT_CUDA_CALLGRAPH"
	.align	4
	.sectionentsize	8
	.align		4
        /*0000*/ 	.word	0x00000000
	.align		4
        /*0004*/ 	.word	0xffffffff
	.align		4
        /*0008*/ 	.word	0x00000000
	.align		4
        /*000c*/ 	.word	0xfffffffe
	.align		4
        /*0010*/ 	.word	0x00000000
	.align		4
        /*0014*/ 	.word	0xfffffffd
	.align		4
        /*0018*/ 	.word	0x00000000
	.align		4
        /*001c*/ 	.word	0xfffffffc


//--------------------- .text._Z19tiled_matmul_kernelPfS_S_i --------------------------
	.section	.text._Z19tiled_matmul_kernelPfS_S_i,"ax",@progbits
	.align	128
        .global         _Z19tiled_matmul_kernelPfS_S_i
        .type           _Z19tiled_matmul_kernelPfS_S_i,@function
        .size           _Z19tiled_matmul_kernelPfS_S_i,(.L_x_3 - _Z19tiled_matmul_kernelPfS_S_i)
        .other          _Z19tiled_matmul_kernelPfS_S_i,@"STO_CUDA_ENTRY STV_DEFAULT"
_Z19tiled_matmul_kernelPfS_S_i:
.text._Z19tiled_matmul_kernelPfS_S_i:
[----:B------:R-:W-:Y:S01]  /*0000*/  LDC R1, c[0x0][0x37c] ;  /* 0x0000df00ff017b82 */ /* 0x000fe20000000800 */
[----:B------:R-:W0:Y:S01]  /*0010*/  LDCU UR4, c[0x0][0x398] ;  /* 0x00007300ff0477ac */ /* 0x000e220008000800 */
[----:B------:R-:W1:Y:S01]  /*0020*/  S2R R5, SR_CTAID.Y ;  /* 0x0000000000057919 */ /* 0x000e620000002600 */
[----:B------:R-:W-:Y:S01]  /*0030*/  HFMA2 R23, -RZ, RZ, 0, 0 ;  /* 0x00000000ff177431 */ /* 0x000fe200000001ff */
[----:B------:R-:W2:Y:S01]  /*0040*/  LDCU.64 UR8, c[0x0][0x358] ;  /* 0x00006b00ff0877ac */ /* 0x000ea20008000a00 */
[----:B------:R-:W1:Y:S01]  /*0050*/  S2R R17, SR_TID.Y ;  /* 0x0000000000117919 */ /* 0x000e620000002200 */
[----:B------:R-:W3:Y:S01]  /*0060*/  S2R R2, SR_CTAID.X ;  /* 0x0000000000027919 */ /* 0x000ee20000002500 */
[----:B------:R-:W3:Y:S01]  /*0070*/  S2R R3, SR_TID.X ;  /* 0x0000000000037919 */ /* 0x000ee20000002100 */
[----:B0-----:R-:W-:-:S04]  /*0080*/  MOV R0, UR4 ;  /* 0x0000000400007c02 */ /* 0x001fc80008000f00 */
[----:B------:R-:W-:Y:S02]  /*0090*/  ISETP.GE.AND P0, PT, R0, 0x10, PT ;  /* 0x000000100000780c */ /* 0x000fe40003f06270 */
[----:B-1----:R-:W-:Y:S02]  /*00a0*/  LEA R5, R5, R17, 0x4 ;  /* 0x0000001105057211 */ /* 0x002fe400078e20ff */
[----:B---3--:R-:W-:-:S09]  /*00b0*/  LEA R7, R2, R3, 0x4 ;  /* 0x0000000302077211 */ /* 0x008fd200078e20ff */
[----:B--2---:R-:W-:Y:S05]  /*00c0*/  @!P0 BRA `(.L_x_0) ;  /* 0x0000000400388947 */ /* 0x004fea0003800000 */
[----:B------:R-:W0:Y:S01]  /*00d0*/  S2UR UR6, SR_CgaCtaId ;  /* 0x00000000000679c3 */ /* 0x000e220000008800 */
[----:B------:R-:W-:Y:S01]  /*00e0*/  UMOV UR4, 0x400 ;  /* 0x0000040000047882 */ /* 0x000fe20000000000 */
[----:B------:R-:W-:Y:S01]  /*00f0*/  SHF.R.S32.HI R9, RZ, 0x1f, R0 ;  /* 0x0000001fff097819 */ /* 0x000fe20000011400 */
[----:B------:R-:W-:Y:S01]  /*0100*/  UIADD3 UR5, UPT, UPT, UR4, 0x400, URZ ;  /* 0x0000040004057890 */ /* 0x000fe2000fffe0ff */
[-C--:B------:R-:W-:Y:S01]  /*0110*/  IMAD R19, R17, R0.reuse, R3 ;  /* 0x0000000011137224 */ /* 0x080fe200078e0203 */
[----:B------:R-:W-:Y:S02]  /*0120*/  MOV R23, RZ ;  /* 0x000000ff00177202 */ /* 0x000fe40000000f00 */
[-C--:B------:R-:W-:Y:S01]  /*0130*/  LEA.HI R9, R9, R0.reuse, RZ, 0x4 ;  /* 0x0000000009097211 */ /* 0x080fe200078f20ff */
[----:B------:R-:W1:Y:S01]  /*0140*/  LDC R4, c[0x0][0x398] ;  /* 0x0000e600ff047b82 */ /* 0x000e620000000800 */
[----:B------:R-:W-:Y:S02]  /*0150*/  IMAD R19, R2, 0x10, R19 ;  /* 0x0000001002137824 */ /* 0x000fe400078e0213 */
[----:B------:R-:W-:Y:S01]  /*0160*/  SHF.R.S32.HI R9, RZ, 0x4, R9 ;  /* 0x00000004ff097819 */ /* 0x000fe20000011409 */
[----:B------:R-:W-:-:S03]  /*0170*/  IMAD R2, R5, R0, R3 ;  /* 0x0000000005027224 */ /* 0x000fc600078e0203 */
[----:B------:R-:W-:Y:S01]  /*0180*/  IADD3 R20, PT, PT, -R9, RZ, RZ ;  /* 0x000000ff09147210 */ /* 0x000fe20007ffe1ff */
[----:B0-----:R-:W-:Y:S02]  /*0190*/  ULEA UR5, UR6, UR5, 0x18 ;  /* 0x0000000506057291 */ /* 0x001fe4000f8ec0ff */
[----:B------:R-:W-:-:S04]  /*01a0*/  ULEA UR4, UR6, UR4, 0x18 ;  /* 0x0000000406047291 */ /* 0x000fc8000f8ec0ff */
[----:B------:R-:W-:Y:S02]  /*01b0*/  LEA R18, R3, UR5, 0x2 ;  /* 0x0000000503127c11 */ /* 0x000fe4000f8e10ff */
[----:B------:R-:W-:-:S03]  /*01c0*/  LEA R16, R17, UR4, 0x6 ;  /* 0x0000000411107c11 */ /* 0x000fc6000f8e30ff */
[----:B------:R-:W-:Y:S01]  /*01d0*/  IMAD R6, R17, 0x40, R18 ;  /* 0x0000004011067824 */ /* 0x000fe200078e0212 */
[----:B------:R-:W-:-:S07]  /*01e0*/  LEA R21, R3, R16, 0x2 ;  /* 0x0000001003157211 */ /* 0x000fce00078e10ff */
.L_x_1:
[----:B-1----:R-:W-:Y:S01]  /*01f0*/  MOV R0, R4 ;  /* 0x0000000400007202 */ /* 0x002fe20000000f00 */
[----:B------:R-:W-:Y:S01]  /*0200*/  HFMA2 R22, -RZ, RZ, 0, 0 ;  /* 0x00000000ff167431 */ /* 0x000fe200000001ff */
[----:B------:R-:W-:Y:S02]  /*0210*/  MOV R27, RZ ;  /* 0x000000ff001b7202 */ /* 0x000fe40000000f00 */
[-C--:B------:R-:W-:Y:S02]  /*0220*/  ISETP.GE.AND P1, PT, R3, R0.reuse, PT ;  /* 0x000000000300720c */ /* 0x080fe40003f26270 */
[-C--:B------:R-:W-:Y:S02]  /*0230*/  ISETP.GE.U32.AND P0, PT, R7, R0.reuse, PT ;  /* 0x000000000700720c */ /* 0x080fe40003f06070 */
[-C--:B------:R-:W-:Y:S02]  /*0240*/  ISETP.GE.U32.OR P1, PT, R5, R0.reuse, P1 ;  /* 0x000000000500720c */ /* 0x080fe40000f26470 */
[----:B------:R-:W-:-:S11]  /*0250*/  ISETP.GE.OR P0, PT, R17, R0, P0 ;  /* 0x000000001100720c */ /* 0x000fd60000706670 */
[----:B------:R-:W0:Y:S08]  /*0260*/  @!P1 LDC.64 R10, c[0x0][0x380] ;  /* 0x0000e000ff0a9b82 */ /* 0x000e300000000a00 */
[----:B------:R-:W1:Y:S01]  /*0270*/  @!P0 LDC.64 R8, c[0x0][0x388] ;  /* 0x0000e200ff088b82 */ /* 0x000e620000000a00 */
[----:B0-----:R-:W-:-:S05]  /*0280*/  @!P1 IMAD.WIDE.U32 R10, R2, 0x4, R10 ;  /* 0x00000004020a9825 */ /* 0x001fca00078e000a */
[----:B------:R-:W2:Y:S01]  /*0290*/  @!P1 LDG.E R22, desc[UR8][R10.64] ;  /* 0x000000080a169981 */ /* 0x000ea2000c1e1900 */
[----:B-1----:R-:W-:-:S05]  /*02a0*/  @!P0 IMAD.WIDE.U32 R8, R19, 0x4, R8 ;  /* 0x0000000413088825 */ /* 0x002fca00078e0008 */
[----:B------:R-:W3:Y:S01]  /*02b0*/  @!P0 LDG.E R27, desc[UR8][R8.64] ;  /* 0x00000008081b8981 */ /* 0x000ee2000c1e1900 */
[----:B------:R-:W-:-:S05]  /*02c0*/  VIADD R20, R20, 0x1 ;  /* 0x0000000114147836 */ /* 0x000fca0000000000 */
[----:B------:R-:W-:Y:S02]  /*02d0*/  ISETP.NE.AND P0, PT, R20, RZ, PT ;  /* 0x000000ff1400720c */ /* 0x000fe40003f05270 */
[----:B------:R-:W-:Y:S02]  /*02e0*/  IADD3 R3, PT, PT, R3, 0x10, RZ ;  /* 0x0000001003037810 */ /* 0x000fe40007ffe0ff */
[----:B------:R-:W-:Y:S02]  /*02f0*/  IADD3 R17, PT, PT, R17, 0x10, RZ ;  /* 0x0000001011117810 */ /* 0x000fe40007ffe0ff */
[----:B------:R-:W-:Y:S02]  /*0300*/  IADD3 R2, PT, PT, R2, 0x10, RZ ;  /* 0x0000001002027810 */ /* 0x000fe40007ffe0ff */
[----:B------:R-:W-:Y:S01]  /*0310*/  LEA R19, R0, R19, 0x4 ;  /* 0x0000001300137211 */ /* 0x000fe200078e20ff */
[----:B--2---:R-:W-:Y:S04]  /*0320*/  STS [R21], R22 ;  /* 0x0000001615007388 */ /* 0x004fe80000000800 */
[----:B---3--:R-:W-:Y:S01]  /*0330*/  STS [R6], R27 ;  /* 0x0000001b06007388 */ /* 0x008fe20000000800 */
[----:B------:R-:W-:Y:S06]  /*0340*/  BAR.SYNC.DEFER_BLOCKING 0x0 ;  /* 0x0000000000007b1d */ /* 0x000fec0000010000 */
[----:B------:R-:W-:Y:S04]  /*0350*/  LDS R26, [R18] ;  /* 0x00000000121a7984 */ /* 0x000fe80000000800 */
[----:B------:R-:W0:Y:S04]  /*0360*/  LDS.128 R12, [R16] ;  /* 0x00000000100c7984 */ /* 0x000e280000000c00 */
[----:B------:R-:W1:Y:S04]  /*0370*/  LDS R29, [R18+0x40] ;  /* 0x00004000121d7984 */ /* 0x000e680000000800 */
[----:B------:R-:W2:Y:S04]  /*0380*/  LDS R25, [R18+0x80] ;  /* 0x0000800012197984 */ /* 0x000ea80000000800 */
[----:B------:R-:W3:Y:S04]  /*0390*/  LDS R24, [R18+0xc0] ;  /* 0x0000c00012187984 */ /* 0x000ee80000000800 */
[----:B------:R-:W-:Y:S04]  /*03a0*/  LDS.128 R8, [R16+0x10] ;  /* 0x0000100010087984 */ /* 0x000fe80000000c00 */
[----:B------:R-:W-:Y:S04]  /*03b0*/  LDS R22, [R18+0x140] ;  /* 0x0001400012167984 */ /* 0x000fe80000000800 */
[----:B------:R-:W-:Y:S01]  /*03c0*/  LDS R27, [R18+0x200] ;  /* 0x00020000121b7984 */ /* 0x000fe20000000800 */
[----:B0-----:R-:W-:-:S03]  /*03d0*/  FFMA R12, R12, R26, R23 ;  /* 0x0000001a0c0c7223 */ /* 0x001fc60000000017 */
[----:B------:R-:W0:Y:S01]  /*03e0*/  LDS R23, [R18+0x100] ;  /* 0x0001000012177984 */ /* 0x000e220000000800 */
[----:B-1----:R-:W-:-:S03]  /*03f0*/  FFMA R12, R29, R13, R12 ;  /* 0x0000000d1d0c7223 */ /* 0x002fc6000000000c */
[----:B------:R-:W-:Y:S01]  /*0400*/  LDS R26, [R18+0x1c0] ;  /* 0x0001c000121a7984 */ /* 0x000fe20000000800 */
[----:B--2---:R-:W-:-:S03]  /*0410*/  FFMA R13, R25, R14, R12 ;  /* 0x0000000e190d7223 */ /* 0x004fc6000000000c */
[----:B------:R-:W1:Y:S01]  /*0420*/  LDS R25, [R18+0x180] ;  /* 0x0001800012197984 */ /* 0x000e620000000800 */
[----:B---3--:R-:W-:-:S03]  /*0430*/  FFMA R13, R24, R15, R13 ;  /* 0x0000000f180d7223 */ /* 0x008fc6000000000d */
[----:B------:R-:W-:Y:S01]  /*0440*/  LDS R24, [R18+0x240] ;  /* 0x0002400012187984 */ /* 0x000fe20000000800 */
[----:B0-----:R-:W-:-:S03]  /*0450*/  FFMA R23, R8, R23, R13 ;  /* 0x0000001708177223 */ /* 0x001fc6000000000d */
[----:B------:R-:W0:Y:S01]  /*0460*/  LDS.128 R12, [R16+0x20] ;  /* 0x00002000100c7984 */ /* 0x000e220000000c00 */
[----:B------:R-:W-:-:S03]  /*0470*/  FFMA R22, R22, R9, R23 ;  /* 0x0000000916167223 */ /* 0x000fc60000000017 */
[----:B------:R-:W2:Y:S01]  /*0480*/  LDS R23, [R18+0x280] ;  /* 0x0002800012177984 */ /* 0x000ea20000000800 */
[----:B-1----:R-:W-:-:S03]  /*0490*/  FFMA R25, R25, R10, R22 ;  /* 0x0000000a19197223 */ /* 0x002fc60000000016 */
[----:B------:R-:W1:Y:S01]  /*04a0*/  LDS R22, [R18+0x2c0] ;  /* 0x0002c00012167984 */ /* 0x000e620000000800 */
[----:B------:R-:W-:-:S03]  /*04b0*/  FFMA R11, R26, R11, R25 ;  /* 0x0000000b1a0b7223 */ /* 0x000fc60000000019 */
[----:B------:R-:W-:Y:S01]  /*04c0*/  LDS R25, [R18+0x300] ;  /* 0x0003000012197984 */ /* 0x000fe20000000800 */
[----:B0-----:R-:W-:-:S03]  /*04d0*/  FFMA R27, R12, R27, R11 ;  /* 0x0000001b0c1b7223 */ /* 0x001fc6000000000b */
[----:B------:R-:W0:Y:S01]  /*04e0*/  LDS.128 R8, [R16+0x30] ;  /* 0x0000300010087984 */ /* 0x000e220000000c00 */
[----:B------:R-:W-:-:S03]  /*04f0*/  FFMA R24, R24, R13, R27 ;  /* 0x0000000d18187223 */ /* 0x000fc6000000001b */
[----:B------:R-:W3:Y:S04]  /*0500*/  LDS R27, [R18+0x340] ;  /* 0x00034000121b7984 */ /* 0x000ee80000000800 */
[----:B------:R-:W4:Y:S04]  /*0510*/  LDS R13, [R18+0x380] ;  /* 0x00038000120d7984 */ /* 0x000f280000000800 */
[----:B------:R-:W5:Y:S01]  /*0520*/  LDS R12, [R18+0x3c0] ;  /* 0x0003c000120c7984 */ /* 0x000f620000000800 */
[----:B--2---:R-:W-:-:S04]  /*0530*/  FFMA R23, R23, R14, R24 ;  /* 0x0000000e17177223 */ /* 0x004fc80000000018 */
[----:B-1----:R-:W-:-:S04]  /*0540*/  FFMA R15, R22, R15, R23 ;  /* 0x0000000f160f7223 */ /* 0x002fc80000000017 */
[----:B0-----:R-:W-:-:S04]  /*0550*/  FFMA R8, R8, R25, R15 ;  /* 0x0000001908087223 */ /* 0x001fc8000000000f */
[----:B---3--:R-:W-:-:S04]  /*0560*/  FFMA R8, R27, R9, R8 ;  /* 0x000000091b087223 */ /* 0x008fc80000000008 */
[----:B----4-:R-:W-:-:S04]  /*0570*/  FFMA R13, R13, R10, R8 ;  /* 0x0000000a0d0d7223 */ /* 0x010fc80000000008 */
[----:B-----5:R-:W-:Y:S01]  /*0580*/  FFMA R23, R12, R11, R13 ;  /* 0x0000000b0c177223 */ /* 0x020fe2000000000d */
[----:B------:R-:W-:Y:S06]  /*0590*/  BAR.SYNC.DEFER_BLOCKING 0x0 ;  /* 0x0000000000007b1d */ /* 0x000fec0000010000 */
[----:B------:R-:W-:Y:S05]  /*05a0*/  @P0 BRA `(.L_x_1) ;  /* 0xfffffffc00100947 */ /* 0x000fea000383ffff */
.L_x_0:
[----:B------:R-:W0:Y:S01]  /*05b0*/  LDC.64 R2, c[0x0][0x390] ;  /* 0x0000e400ff027b82 */ /* 0x000e220000000a00 */
[----:B------:R-:W-:-:S04]  /*05c0*/  IMAD R5, R5, R0, R7 ;  /* 0x0000000005057224 */ /* 0x000fc800078e0207 */
[----:B0-----:R-:W-:-:S05]  /*05d0*/  IMAD.WIDE R2, R5, 0x4, R2 ;  /* 0x0000000405027825 */ /* 0x001fca00078e0202 */
[----:B------:R-:W-:Y:S01]  /*05e0*/  STG.E desc[UR8][R2.64], R23 ;  /* 0x0000001702007986 */ /* 0x000fe2000c101908 */
[----:B------:R-:W-:Y:S05]  /*05f0*/  EXIT ;  /* 0x000000000000794d */ /* 0x000fea0003800000 */
.L_x_2:
[----:B------:R-:W-:-:S00]  /*0600*/  BRA `(.L_x_2) ;  /* 0xfffffffc00fc7947 */ /* 0x000fc0000383ffff */
[----:B------:R-:W-:-:S00]  /*0610*/  NOP ;  /* 0x0000000000007918 */ /* 0x000fc00000000000 */
        /* <DEDUP_REMOVED lines=14> */
.L_x_3:


//--------------------- .nv.shared._Z19tiled_matmul_kernelPfS_S_i --------------------------
	.section	.nv.shared._Z19tiled_matmul_kernelPfS_S_i,"aw",@nobits
	.sectionflags	@""
	.align	4
.nv.shared._Z19tiled_matmul_kernelPfS_S_i:
	.zero		3072


//--------------------- .nv.shared.reserved.0     --------------------------
	.section	.nv.shared.reserved.0,"aw",@nobits
	.weak		__nv_reservedSMEM_offset_0_alias
	.size		__nv_reservedSMEM_offset_0_alias, 0, 64
	.other		__nv_reservedSMEM_offset_0_alias,@"STO_CUDA_RESERVED_SHARED STV_DEFAULT"
__nv_reservedSMEM_offset_0_alias:
	.zero		0
	.zero		64


//--------------------- .nv.constant0._Z19tiled_matmul_kernelPfS_S_i --------------------------
	.section	.nv.constant0._Z19tiled_matmul_kernelPfS_S_i,"a",@progbits
	.sectionflags	@""
	.align	4
.nv.constant0._Z19tiled_matmul_kernelPfS_S_i:
	.zero		924


//--------------------- SYMBOLS --------------------------

	.type		.nv.reservedSmem.offset0,@object
	.size		.nv.reservedSmem.offset0,0x4
	.type		.nv.reservedSmem.cap,@object
	.size		.nv.reservedSmem.cap,0x4
